//
// Generated by NVIDIA NVVM Compiler
//
// Compiler Build ID: CL-36424714
// Cuda compilation tools, release 13.0, V13.0.88
// Based on NVVM 20.0.0
//

.version 9.0
.target sm_100
.address_size 64

	// .globl	matrixSumAll
// _ZZ12matrixSumAllE3res has been demoted

.visible .entry matrixSumAll(
	.param .u64 .ptr .align 1 matrixSumAll_param_0,
	.param .u32 matrixSumAll_param_1,
	.param .u32 matrixSumAll_param_2,
	.param .u64 .ptr .align 1 matrixSumAll_param_3
)
{
	.reg .pred 	%p<41>;
	.reg .b32 	%r<73>;
	.reg .b32 	%f<140>;
	.reg .b64 	%rd<13>;
	// demoted variable
	.shared .align 4 .b8 _ZZ12matrixSumAllE3res[4096];
	ld.param.u64 	%rd6, [matrixSumAll_param_0];
	ld.param.u32 	%r29, [matrixSumAll_param_1];
	ld.param.u32 	%r30, [matrixSumAll_param_2];
	ld.param.u64 	%rd5, [matrixSumAll_param_3];
	cvta.to.global.u64 	%rd1, %rd6;
	mov.u32 	%r1, %tid.x;
	shl.b32 	%r31, %r1, 2;
	mov.u32 	%r32, _ZZ12matrixSumAllE3res;
	add.s32 	%r2, %r32, %r31;
	mov.b32 	%r33, 0;
	st.shared.u32 	[%r2], %r33;
	setp.lt.s32 	%p1, %r29, 1;
	@%p1 bra 	$L__BB0_71;
	mul.lo.s32 	%r3, %r29, %r1;
	and.b32  	%r4, %r29, 15;
	setp.lt.u32 	%p2, %r29, 16;
	mov.b32 	%r67, 0;
	mov.f32 	%f106, 0f00000000;
	@%p2 bra 	$L__BB0_36;
	and.b32  	%r67, %r29, 2147483632;
	mov.b32 	%r65, 0;
	mov.f32 	%f106, 0f00000000;
$L__BB0_3:
	.pragma "nounroll";
	add.s32 	%r7, %r65, %r3;
	setp.ge.s32 	%p3, %r7, %r30;
	mul.wide.s32 	%rd7, %r7, 4;
	add.s64 	%rd2, %rd1, %rd7;
	@%p3 bra 	$L__BB0_5;
	ld.global.f32 	%f70, [%rd2];
	add.f32 	%f106, %f70, %f106;
	st.shared.f32 	[%r2], %f106;
$L__BB0_5:
	add.s32 	%r36, %r7, 1;
	setp.ge.s32 	%p4, %r36, %r30;
	@%p4 bra 	$L__BB0_7;
	ld.global.f32 	%f71, [%rd2+4];
	add.f32 	%f106, %f71, %f106;
	st.shared.f32 	[%r2], %f106;
$L__BB0_7:
	add.s32 	%r37, %r7, 2;
	setp.ge.s32 	%p5, %r37, %r30;
	@%p5 bra 	$L__BB0_9;
	ld.global.f32 	%f72, [%rd2+8];
	add.f32 	%f106, %f72, %f106;
	st.shared.f32 	[%r2], %f106;
$L__BB0_9:
	add.s32 	%r38, %r7, 3;
	setp.ge.s32 	%p6, %r38, %r30;
	@%p6 bra 	$L__BB0_11;
	ld.global.f32 	%f73, [%rd2+12];
	add.f32 	%f106, %f73, %f106;
	st.shared.f32 	[%r2], %f106;
$L__BB0_11:
	add.s32 	%r39, %r7, 4;
	setp.ge.s32 	%p7, %r39, %r30;
	@%p7 bra 	$L__BB0_13;
	ld.global.f32 	%f74, [%rd2+16];
	add.f32 	%f106, %f74, %f106;
	st.shared.f32 	[%r2], %f106;
$L__BB0_13:
	add.s32 	%r40, %r7, 5;
	setp.ge.s32 	%p8, %r40, %r30;
	@%p8 bra 	$L__BB0_15;
	ld.global.f32 	%f75, [%rd2+20];
	add.f32 	%f106, %f75, %f106;
	st.shared.f32 	[%r2], %f106;
$L__BB0_15:
	add.s32 	%r41, %r7, 6;
	setp.ge.s32 	%p9, %r41, %r30;
	@%p9 bra 	$L__BB0_17;
	ld.global.f32 	%f76, [%rd2+24];
	add.f32 	%f106, %f76, %f106;
	st.shared.f32 	[%r2], %f106;
$L__BB0_17:
	add.s32 	%r42, %r7, 7;
	setp.ge.s32 	%p10, %r42, %r30;
	@%p10 bra 	$L__BB0_19;
	ld.global.f32 	%f77, [%rd2+28];
	add.f32 	%f106, %f77, %f106;
	st.shared.f32 	[%r2], %f106;
$L__BB0_19:
	add.s32 	%r43, %r7, 8;
	setp.ge.s32 	%p11, %r43, %r30;
	@%p11 bra 	$L__BB0_21;
	ld.global.f32 	%f78, [%rd2+32];
	add.f32 	%f106, %f78, %f106;
	st.shared.f32 	[%r2], %f106;
$L__BB0_21:
	add.s32 	%r44, %r7, 9;
	setp.ge.s32 	%p12, %r44, %r30;
	@%p12 bra 	$L__BB0_23;
	ld.global.f32 	%f79, [%rd2+36];
	add.f32 	%f106, %f79, %f106;
	st.shared.f32 	[%r2], %f106;
$L__BB0_23:
	add.s32 	%r45, %r7, 10;
	setp.ge.s32 	%p13, %r45, %r30;
	@%p13 bra 	$L__BB0_25;
	ld.global.f32 	%f80, [%rd2+40];
	add.f32 	%f106, %f80, %f106;
	st.shared.f32 	[%r2], %f106;
$L__BB0_25:
	add.s32 	%r46, %r7, 11;
	setp.ge.s32 	%p14, %r46, %r30;
	@%p14 bra 	$L__BB0_27;
	ld.global.f32 	%f81, [%rd2+44];
	add.f32 	%f106, %f81, %f106;
	st.shared.f32 	[%r2], %f106;
$L__BB0_27:
	add.s32 	%r47, %r7, 12;
	setp.ge.s32 	%p15, %r47, %r30;
	@%p15 bra 	$L__BB0_29;
	ld.global.f32 	%f82, [%rd2+48];
	add.f32 	%f106, %f82, %f106;
	st.shared.f32 	[%r2], %f106;
$L__BB0_29:
	add.s32 	%r48, %r7, 13;
	setp.ge.s32 	%p16, %r48, %r30;
	@%p16 bra 	$L__BB0_31;
	ld.global.f32 	%f83, [%rd2+52];
	add.f32 	%f106, %f83, %f106;
	st.shared.f32 	[%r2], %f106;
$L__BB0_31:
	add.s32 	%r49, %r7, 14;
	setp.ge.s32 	%p17, %r49, %r30;
	@%p17 bra 	$L__BB0_33;
	ld.global.f32 	%f84, [%rd2+56];
	add.f32 	%f106, %f84, %f106;
	st.shared.f32 	[%r2], %f106;
$L__BB0_33:
	add.s32 	%r50, %r7, 15;
	setp.ge.s32 	%p18, %r50, %r30;
	@%p18 bra 	$L__BB0_35;
	ld.global.f32 	%f85, [%rd2+60];
	add.f32 	%f106, %f85, %f106;
	st.shared.f32 	[%r2], %f106;
$L__BB0_35:
	add.s32 	%r65, %r65, 16;
	setp.ne.s32 	%p19, %r65, %r67;
	@%p19 bra 	$L__BB0_3;
$L__BB0_36:
	setp.eq.s32 	%p20, %r4, 0;
	@%p20 bra 	$L__BB0_71;
	and.b32  	%r10, %r29, 7;
	setp.lt.u32 	%p21, %r4, 8;
	@%p21 bra 	$L__BB0_55;
	add.s32 	%r11, %r67, %r3;
	setp.ge.s32 	%p22, %r11, %r30;
	mul.wide.s32 	%rd8, %r11, 4;
	add.s64 	%rd3, %rd1, %rd8;
	@%p22 bra 	$L__BB0_40;
	ld.global.f32 	%f86, [%rd3];
	add.f32 	%f106, %f86, %f106;
	st.shared.f32 	[%r2], %f106;
$L__BB0_40:
	add.s32 	%r51, %r11, 1;
	setp.ge.s32 	%p23, %r51, %r30;
	@%p23 bra 	$L__BB0_42;
	ld.global.f32 	%f87, [%rd3+4];
	add.f32 	%f106, %f87, %f106;
	st.shared.f32 	[%r2], %f106;
$L__BB0_42:
	add.s32 	%r52, %r11, 2;
	setp.ge.s32 	%p24, %r52, %r30;
	@%p24 bra 	$L__BB0_44;
	ld.global.f32 	%f88, [%rd3+8];
	add.f32 	%f106, %f88, %f106;
	st.shared.f32 	[%r2], %f106;
$L__BB0_44:
	add.s32 	%r53, %r11, 3;
	setp.ge.s32 	%p25, %r53, %r30;
	@%p25 bra 	$L__BB0_46;
	ld.global.f32 	%f89, [%rd3+12];
	add.f32 	%f106, %f89, %f106;
	st.shared.f32 	[%r2], %f106;
$L__BB0_46:
	add.s32 	%r54, %r11, 4;
	setp.ge.s32 	%p26, %r54, %r30;
	@%p26 bra 	$L__BB0_48;
	ld.global.f32 	%f90, [%rd3+16];
	add.f32 	%f106, %f90, %f106;
	st.shared.f32 	[%r2], %f106;
$L__BB0_48:
	add.s32 	%r55, %r11, 5;
	setp.ge.s32 	%p27, %r55, %r30;
	@%p27 bra 	$L__BB0_50;
	ld.global.f32 	%f91, [%rd3+20];
	add.f32 	%f106, %f91, %f106;
	st.shared.f32 	[%r2], %f106;
$L__BB0_50:
	add.s32 	%r56, %r11, 6;
	setp.ge.s32 	%p28, %r56, %r30;
	@%p28 bra 	$L__BB0_52;
	ld.global.f32 	%f92, [%rd3+24];
	add.f32 	%f106, %f92, %f106;
	st.shared.f32 	[%r2], %f106;
$L__BB0_52:
	add.s32 	%r57, %r11, 7;
	setp.ge.s32 	%p29, %r57, %r30;
	@%p29 bra 	$L__BB0_54;
	ld.global.f32 	%f93, [%rd3+28];
	add.f32 	%f106, %f93, %f106;
	st.shared.f32 	[%r2], %f106;
$L__BB0_54:
	add.s32 	%r67, %r67, 8;
$L__BB0_55:
	setp.eq.s32 	%p30, %r10, 0;
	@%p30 bra 	$L__BB0_71;
	and.b32  	%r14, %r29, 3;
	setp.lt.u32 	%p31, %r10, 4;
	@%p31 bra 	$L__BB0_66;
	add.s32 	%r15, %r67, %r3;
	setp.ge.s32 	%p32, %r15, %r30;
	mul.wide.s32 	%rd9, %r15, 4;
	add.s64 	%rd4, %rd1, %rd9;
	@%p32 bra 	$L__BB0_59;
	ld.global.f32 	%f94, [%rd4];
	add.f32 	%f106, %f94, %f106;
	st.shared.f32 	[%r2], %f106;
$L__BB0_59:
	add.s32 	%r58, %r15, 1;
	setp.ge.s32 	%p33, %r58, %r30;
	@%p33 bra 	$L__BB0_61;
	ld.global.f32 	%f95, [%rd4+4];
	add.f32 	%f106, %f95, %f106;
	st.shared.f32 	[%r2], %f106;
$L__BB0_61:
	add.s32 	%r59, %r15, 2;
	setp.ge.s32 	%p34, %r59, %r30;
	@%p34 bra 	$L__BB0_63;
	ld.global.f32 	%f96, [%rd4+8];
	add.f32 	%f106, %f96, %f106;
	st.shared.f32 	[%r2], %f106;
$L__BB0_63:
	add.s32 	%r60, %r15, 3;
	setp.ge.s32 	%p35, %r60, %r30;
	@%p35 bra 	$L__BB0_65;
	ld.global.f32 	%f97, [%rd4+12];
	add.f32 	%f106, %f97, %f106;
	st.shared.f32 	[%r2], %f106;
$L__BB0_65:
	add.s32 	%r67, %r67, 4;
$L__BB0_66:
	setp.eq.s32 	%p36, %r14, 0;
	@%p36 bra 	$L__BB0_71;
	add.s32 	%r70, %r67, %r3;
	neg.s32 	%r69, %r14;
$L__BB0_68:
	.pragma "nounroll";
	setp.ge.s32 	%p37, %r70, %r30;
	@%p37 bra 	$L__BB0_70;
	mul.wide.s32 	%rd10, %r70, 4;
	add.s64 	%rd11, %rd1, %rd10;
	ld.global.f32 	%f98, [%rd11];
	add.f32 	%f106, %f98, %f106;
	st.shared.f32 	[%r2], %f106;
$L__BB0_70:
	add.s32 	%r70, %r70, 1;
	add.s32 	%r69, %r69, 1;
	setp.ne.s32 	%p38, %r69, 0;
	@%p38 bra 	$L__BB0_68;
$L__BB0_71:
	bar.sync 	0;
	setp.ne.s32 	%p39, %r1, 0;
	@%p39 bra 	$L__BB0_76;
	mov.b32 	%r72, 8;
	mov.b32 	%r71, 0;
	ld.shared.f32 	%f139, [_ZZ12matrixSumAllE3res];
$L__BB0_73:
	add.s32 	%r26, %r32, %r71;
	ld.shared.f32 	%f99, [%r26+4];
	add.f32 	%f100, %f99, %f139;
	add.s32 	%r64, %r32, %r72;
	ld.shared.f32 	%f101, [%r64];
	add.f32 	%f102, %f101, %f100;
	ld.shared.f32 	%f103, [%r26+12];
	add.f32 	%f66, %f103, %f102;
	setp.eq.s32 	%p40, %r72, 4088;
	@%p40 bra 	$L__BB0_75;
	ld.shared.f32 	%f104, [%r26+16];
	add.f32 	%f139, %f104, %f66;
	add.s32 	%r72, %r72, 16;
	add.s32 	%r71, %r71, 16;
	bra.uni 	$L__BB0_73;
$L__BB0_75:
	st.shared.f32 	[_ZZ12matrixSumAllE3res], %f66;
	cvta.to.global.u64 	%rd12, %rd5;
	st.global.f32 	[%rd12], %f66;
$L__BB0_76:
	ret;

}


// ===== COMPILED SASS (sm_100) =====

	.target	sm_100

	.elftype	@"ET_EXEC"


//--------------------- .note.nv.tkinfo           --------------------------
	.section	.note.nv.tkinfo,"",@"SHT_NOTE"
	.sectionflags	@"SHF_NOTE_NV_TKINFO"
	.tkinfo
        /*0018*/ 	.word	0x00000002
        /*0030*/ 	.string	""
        /*0030*/ 	.string	"ptxas"
        /*0030*/ 	.string	"Cuda compilation tools, release 13.0, V13.0.88"
        /*0030*/ 	.string	"Build cuda_13.0.r13.0/compiler.36424714_0"
        /*0030*/ 	.string	"-arch sm_100 -m 64 "



//--------------------- .note.nv.cuinfo           --------------------------
	.section	.note.nv.cuinfo,"",@"SHT_NOTE"
	.sectionflags	@"SHF_NOTE_NV_CUINFO"
        /*0018*/ 	.short	0x0002
        /*001a*/ 	.short	0x0064
        /*001c*/ 	.short	0x0082
	.zero		2


//--------------------- .nv.info                  --------------------------
	.section	.nv.info,"",@"SHT_CUDA_INFO"
	.align	4


	//----- nvinfo : EIATTR_REGCOUNT
	.align		4
        /*0000*/ 	.byte	0x04, 0x2f
        /*0002*/ 	.short	(.L_1 - .L_0)
	.align		4
.L_0:
        /*0004*/ 	.word	index@(matrixSumAll)
        /*0008*/ 	.word	0x0000001c


	//----- nvinfo : EIATTR_FRAME_SIZE
	.align		4
.L_1:
        /*000c*/ 	.byte	0x04, 0x11
        /*000e*/ 	.short	(.L_3 - .L_2)
	.align		4
.L_2:
        /*0010*/ 	.word	index@(matrixSumAll)
        /*0014*/ 	.word	0x00000000


	//----- nvinfo : EIATTR_MIN_STACK_SIZE
	.align		4
.L_3:
        /*0018*/ 	.byte	0x04, 0x12
        /*001a*/ 	.short	(.L_5 - .L_4)
	.align		4
.L_4:
        /*001c*/ 	.word	index@(matrixSumAll)
        /*0020*/ 	.word	0x00000000
.L_5:


//--------------------- .nv.compat                --------------------------
	.section	.nv.compat,"",@"SHT_CUDA_COMPAT_INFO"
	.align	4
        /*0000*/ 	.byte	0x02, 0x09, 0x00, 0x00, 0x02, 0x02, 0x01, 0x00, 0x02, 0x05, 0x05, 0x00, 0x03, 0x07, 0x01, 0x01
        /*0010*/ 	.byte	0x02, 0x03, 0x00, 0x00, 0x02, 0x06, 0x01, 0x00, 0x04, 0x0b, 0x08, 0x00, 0x09, 0x00, 0x00, 0x00
        /*0020*/ 	.byte	0x00, 0x00, 0x00, 0x00


//--------------------- .nv.info.matrixSumAll     --------------------------
	.section	.nv.info.matrixSumAll,"",@"SHT_CUDA_INFO"
	.sectionflags	@""
	.align	4


	//----- nvinfo : EIATTR_CUDA_API_VERSION
	.align		4
        /*0000*/ 	.byte	0x04, 0x37
        /*0002*/ 	.short	(.L_7 - .L_6)
.L_6:
        /*0004*/ 	.word	0x00000082


	//----- nvinfo : EIATTR_KPARAM_INFO
	.align		4
.L_7:
        /*0008*/ 	.byte	0x04, 0x17
        /*000a*/ 	.short	(.L_9 - .L_8)
.L_8:
        /*000c*/ 	.word	0x00000000
        /*0010*/ 	.short	0x0003
        /*0012*/ 	.short	0x0010
        /*0014*/ 	.byte	0x00, 0xf5, 0x21, 0x00


	//----- nvinfo : EIATTR_KPARAM_INFO
	.align		4
.L_9:
        /*0018*/ 	.byte	0x04, 0x17
        /*001a*/ 	.short	(.L_11 - .L_10)
.L_10:
        /*001c*/ 	.word	0x00000000
        /*0020*/ 	.short	0x0002
        /*0022*/ 	.short	0x000c
        /*0024*/ 	.byte	0x00, 0xf0, 0x11, 0x00


	//----- nvinfo : EIATTR_KPARAM_INFO
	.align		4
.L_11:
        /*0028*/ 	.byte	0x04, 0x17
        /*002a*/ 	.short	(.L_13 - .L_12)
.L_12:
        /*002c*/ 	.word	0x00000000
        /*0030*/ 	.short	0x0001
        /*0032*/ 	.short	0x0008
        /*0034*/ 	.byte	0x00, 0xf0, 0x11, 0x00


	//----- nvinfo : EIATTR_KPARAM_INFO
	.align		4
.L_13:
        /*0038*/ 	.byte	0x04, 0x17
        /*003a*/ 	.short	(.L_15 - .L_14)
.L_14:
        /*003c*/ 	.word	0x00000000
        /*0040*/ 	.short	0x0000
        /*0042*/ 	.short	0x0000
        /*0044*/ 	.byte	0x00, 0xf5, 0x21, 0x00


	//----- nvinfo : EIATTR_SPARSE_MMA_MASK
	.align		4
.L_15:
        /*0048*/ 	.byte	0x03, 0x50
        /*004a*/ 	.short	0x0000


	//----- nvinfo : EIATTR_MAXREG_COUNT
	.align		4
        /*004c*/ 	.byte	0x03, 0x1b
        /*004e*/ 	.short	0x00ff


	//----- nvinfo : EIATTR_NUM_BARRIERS
	.align		4
        /*0050*/ 	.byte	0x02, 0x4c
        /*0052*/ 	.byte	0x01
	.zero		1


	//----- nvinfo : EIATTR_MERCURY_ISA_VERSION
	.align		4
        /*0054*/ 	.byte	0x03, 0x5f
        /*0056*/ 	.short	0x0101


	//----- nvinfo : EIATTR_UNUSED_LOAD_BYTE_OFFSET
	.align		4
        /*0058*/ 	.byte	0x04, 0x44
        /*005a*/ 	.short	(.L_17 - .L_16)


	//   ....[0]....
.L_16:
        /*005c*/ 	.word	0x00000e40
        /*0060*/ 	.word	0x0000f0ff


	//   ....[1]....
        /*0064*/ 	.word	0x00000e60
        /*0068*/ 	.word	0x0000f0ff


	//   ....[2]....
        /*006c*/ 	.word	0x00000e80
        /*0070*/ 	.word	0x0000f0ff


	//   ....[3]....
        /*0074*/ 	.word	0x00000f00
        /*0078*/ 	.word	0x0000f0ff


	//   ....[4]....
        /*007c*/ 	.word	0x00000f60
        /*0080*/ 	.word	0x0000f0ff


	//   ....[5]....
        /*0084*/ 	.word	0x00000fc0
        /*0088*/ 	.word	0x0000f0ff


	//   ....[6]....
        /*008c*/ 	.word	0x00001020
        /*0090*/ 	.word	0x0000f0ff


	//   ....[7]....
        /*0094*/ 	.word	0x00001080
        /*0098*/ 	.word	0x0000f0ff


	//   ....[8]....
        /*009c*/ 	.word	0x000010e0
        /*00a0*/ 	.word	0x0000f0ff


	//   ....[9]....
        /*00a4*/ 	.word	0x00001140
        /*00a8*/ 	.word	0x0000f0ff


	//   ....[10]....
        /*00ac*/ 	.word	0x000011a0
        /*00b0*/ 	.word	0x0000f0ff


	//   ....[11]....
        /*00b4*/ 	.word	0x00001200
        /*00b8*/ 	.word	0x0000f0ff


	//   ....[12]....
        /*00bc*/ 	.word	0x00001260
        /*00c0*/ 	.word	0x0000f0ff


	//   ....[13]....
        /*00c4*/ 	.word	0x000012c0
        /*00c8*/ 	.word	0x0000f0ff


	//   ....[14]....
        /*00cc*/ 	.word	0x00001320
        /*00d0*/ 	.word	0x0000f0ff


	//   ....[15]....
        /*00d4*/ 	.word	0x00001380
        /*00d8*/ 	.word	0x0000f0ff


	//   ....[16]....
        /*00dc*/ 	.word	0x000013e0
        /*00e0*/ 	.word	0x0000f0ff


	//   ....[17]....
        /*00e4*/ 	.word	0x00001440
        /*00e8*/ 	.word	0x0000f0ff


	//   ....[18]....
        /*00ec*/ 	.word	0x000014a0
        /*00f0*/ 	.word	0x0000f0ff


	//   ....[19]....
        /*00f4*/ 	.word	0x00001500
        /*00f8*/ 	.word	0x0000f0ff


	//   ....[20]....
        /*00fc*/ 	.word	0x00001560
        /*0100*/ 	.word	0x0000f0ff


	//   ....[21]....
        /*0104*/ 	.word	0x000015b0
        /*0108*/ 	.word	0x0000f0ff


	//----- nvinfo : EIATTR_VRC_CTA_INIT_COUNT
	.align		4
.L_17:
        /*010c*/ 	.byte	0x02, 0x4a
	.zero		1
	.zero		1


	//----- nvinfo : EIATTR_EXIT_INSTR_OFFSETS
	.align		4
        /*0110*/ 	.byte	0x04, 0x1c
        /*0112*/ 	.short	(.L_19 - .L_18)


	//   ....[0]....
.L_18:
        /*0114*/ 	.word	0x00000ca0


	//   ....[1]....
        /*0118*/ 	.word	0x00001760


	//----- nvinfo : EIATTR_CBANK_PARAM_SIZE
	.align		4
.L_19:
        /*011c*/ 	.byte	0x03, 0x19
        /*011e*/ 	.short	0x0018


	//----- nvinfo : EIATTR_PARAM_CBANK
	.align		4
        /*0120*/ 	.byte	0x04, 0x0a
        /*0122*/ 	.short	(.L_21 - .L_20)
	.align		4
.L_20:
        /*0124*/ 	.word	index@(.nv.constant0.matrixSumAll)
        /*0128*/ 	.short	0x0380
        /*012a*/ 	.short	0x0018


	//----- nvinfo : EIATTR_SW_WAR
	.align		4
.L_21:
        /*012c*/ 	.byte	0x04, 0x36
        /*012e*/ 	.short	(.L_23 - .L_22)
.L_22:
        /*0130*/ 	.word	0x00000008
.L_23:


//--------------------- .nv.callgraph             --------------------------
	.section	.nv.callgraph,"",@"SHT_CUDA_CALLGRAPH"
	.align	4
	.sectionentsize	8
	.align		4
        /*0000*/ 	.word	0x00000000
	.align		4
        /*0004*/ 	.word	0xffffffff
	.align		4
        /*0008*/ 	.word	0x00000000
	.align		4
        /*000c*/ 	.word	0xfffffffe
	.align		4
        /*0010*/ 	.word	0x00000000
	.align		4
        /*0014*/ 	.word	0xfffffffd
	.align		4
        /*0018*/ 	.word	0x00000000
	.align		4
        /*001c*/ 	.word	0xfffffffc


//--------------------- .text.matrixSumAll        --------------------------
	.section	.text.matrixSumAll,"ax",@progbits
	.align	128
        .global         matrixSumAll
        .type           matrixSumAll,@function
        .size           matrixSumAll,(.L_x_8 - matrixSumAll)
        .other          matrixSumAll,@"STO_CUDA_ENTRY STV_DEFAULT"
matrixSumAll:
.text.matrixSumAll:
[----:B------:R-:W-:Y:S01]  /*0000*/  LDC R1, c[0x0][0x37c] ;  /* 0x0000df00ff017b82 */ /* 0x000fe20000000800 */
[----:B------:R-:W0:Y:S07]  /*0010*/  S2R R6, SR_TID.X ;  /* 0x0000000000067919 */ /* 0x000e2e0000002100 */
[----:B------:R-:W1:Y:S01]  /*0020*/  S2UR UR5, SR_CgaCtaId ;  /* 0x00000000000579c3 */ /* 0x000e620000008800 */
[----:B------:R-:W-:Y:S01]  /*0030*/  UMOV UR4, 0x400 ;  /* 0x0000040000047882 */ /* 0x000fe20000000000 */
[----:B------:R-:W2:Y:S01]  /*0040*/  LDCU.64 UR8, c[0x0][0x358] ;  /* 0x00006b00ff0877ac */ /* 0x000ea20008000a00 */
[----:B-1----:R-:W-:Y:S01]  /*0050*/  ULEA UR4, UR5, UR4, 0x18 ;  /* 0x0000000405047291 */ /* 0x002fe2000f8ec0ff */
[----:B------:R-:W1:Y:S05]  /*0060*/  LDCU UR5, c[0x0][0x388] ;  /* 0x00007100ff0577ac */ /* 0x000e6a0008000800 */
[----:B0-----:R-:W-:-:S05]  /*0070*/  LEA R7, R6, UR4, 0x2 ;  /* 0x0000000406077c11 */ /* 0x001fca000f8e10ff */
[----:B------:R0:W-:Y:S01]  /*0080*/  STS [R7], RZ ;  /* 0x000000ff07007388 */ /* 0x0001e20000000800 */
[----:B-1----:R-:W-:-:S09]  /*0090*/  UISETP.GE.AND UP0, UPT, UR5, 0x1, UPT ;  /* 0x000000010500788c */ /* 0x002fd2000bf06270 */
[----:B0-2---:R-:W-:Y:S05]  /*00a0*/  BRA.U !UP0, `(.L_x_0) ;  /* 0x0000000908f47547 */ /* 0x005fea000b800000 */
[----:B------:R-:W-:Y:S01]  /*00b0*/  UISETP.GE.U32.AND UP0, UPT, UR5, 0x10, UPT ;  /* 0x000000100500788c */ /* 0x000fe2000bf06070 */
[----:B------:R-:W-:Y:S01]  /*00c0*/  HFMA2 R9, -RZ, RZ, 0, 0 ;  /* 0x00000000ff097431 */ /* 0x000fe200000001ff */
[----:B------:R-:W-:Y:S01]  /*00d0*/  ULOP3.LUT UR4, UR5, 0xf, URZ, 0xc0, !UPT ;  /* 0x0000000f05047892 */ /* 0x000fe2000f8ec0ff */
[----:B------:R-:W-:-:S03]  /*00e0*/  MOV R0, RZ ;  /* 0x000000ff00007202 */ /* 0x000fc60000000f00 */
[----:B------:R-:W-:-:S03]  /*00f0*/  UISETP.NE.AND UP1, UPT, UR4, URZ, UPT ;  /* 0x000000ff0400728c */ /* 0x000fc6000bf25270 */
[----:B------:R-:W-:Y:S08]  /*0100*/  BRA.U !UP0, `(.L_x_1) ;  /* 0x00000005086c7547 */ /* 0x000ff0000b800000 */
[----:B------:R-:W0:Y:S01]  /*0110*/  LDC.64 R2, c[0x0][0x380] ;  /* 0x0000e000ff027b82 */ /* 0x000e220000000a00 */
[----:B------:R-:W-:Y:S01]  /*0120*/  ULOP3.LUT UR5, UR5, 0x7ffffff0, URZ, 0xc0, !UPT ;  /* 0x7ffffff005057892 */ /* 0x000fe2000f8ec0ff */
[----:B------:R-:W-:Y:S01]  /*0130*/  MOV R8, RZ ;  /* 0x000000ff00087202 */ /* 0x000fe20000000f00 */
[----:B------:R-:W1:Y:S01]  /*0140*/  LDCU.64 UR6, c[0x0][0x388] ;  /* 0x00007100ff0677ac */ /* 0x000e620008000a00 */
[----:B------:R-:W-:-:S03]  /*0150*/  MOV R0, RZ ;  /* 0x000000ff00007202 */ /* 0x000fc60000000f00 */
[----:B------:R-:W-:-:S07]  /*0160*/  MOV R9, UR5 ;  /* 0x0000000500097c02 */ /* 0x000fce0008000f00 */
.L_x_2:
[----:B-1----:R-:W-:Y:S02]  /*0170*/  UMOV UR5, UR6 ;  /* 0x0000000600057c82 */ /* 0x002fe40008000000 */
[----:B------:R-:W-:-:S04]  /*0180*/  IMAD R11, R6, UR5, R8 ;  /* 0x00000005060b7c24 */ /* 0x000fc8000f8e0208 */
[C---:B0-----:R-:W-:Y:S01]  /*0190*/  IMAD.WIDE R4, R11.reuse, 0x4, R2 ;  /* 0x000000040b047825 */ /* 0x041fe200078e0202 */
[C---:B------:R-:W-:Y:S02]  /*01a0*/  ISETP.GE.AND P2, PT, R11.reuse, UR7, PT ;  /* 0x000000070b007c0c */ /* 0x040fe4000bf46270 */
[----:B------:R-:W-:-:S04]  /*01b0*/  IADD3 R10, PT, PT, R11, 0x1, RZ ;  /* 0x000000010b0a7810 */ /* 0x000fc80007ffe0ff */
[----:B------:R-:W-:-:S07]  /*01c0*/  ISETP.GE.AND P1, PT, R10, UR7, PT ;  /* 0x000000070a007c0c */ /* 0x000fce000bf26270 */
[----:B------:R-:W2:Y:S06]  /*01d0*/  @!P2 LDG.E R13, desc[UR8][R4.64] ;  /* 0x00000008040da981 */ /* 0x000eac000c1e1900 */
[----:B------:R-:W3:Y:S01]  /*01e0*/  @!P1 LDG.E R15, desc[UR8][R4.64+0x4] ;  /* 0x00000408040f9981 */ /* 0x000ee2000c1e1900 */
[----:B------:R-:W-:-:S04]  /*01f0*/  IADD3 R10, PT, PT, R11, 0x2, RZ ;  /* 0x000000020b0a7810 */ /* 0x000fc80007ffe0ff */
[----:B------:R-:W-:Y:S02]  /*0200*/  ISETP.GE.AND P0, PT, R10, UR7, PT ;  /* 0x000000070a007c0c */ /* 0x000fe4000bf06270 */
[----:B------:R-:W-:-:S04]  /*0210*/  IADD3 R10, PT, PT, R11, 0x3, RZ ;  /* 0x000000030b0a7810 */ /* 0x000fc80007ffe0ff */
[----:B------:R-:W-:Y:S02]  /*0220*/  ISETP.GE.AND P4, PT, R10, UR7, PT ;  /* 0x000000070a007c0c */ /* 0x000fe4000bf86270 */
[----:B------:R-:W-:-:S04]  /*0230*/  IADD3 R10, PT, PT, R11, 0x4, RZ ;  /* 0x000000040b0a7810 */ /* 0x000fc80007ffe0ff */
[----:B------:R-:W-:Y:S01]  /*0240*/  ISETP.GE.AND P6, PT, R10, UR7, PT ;  /* 0x000000070a007c0c */ /* 0x000fe2000bfc6270 */
[----:B------:R-:W4:Y:S01]  /*0250*/  @!P0 LDG.E R17, desc[UR8][R4.64+0x8] ;  /* 0x0000080804118981 */ /* 0x000f22000c1e1900 */
[----:B------:R-:W-:-:S04]  /*0260*/  IADD3 R10, PT, PT, R11, 0x5, RZ ;  /* 0x000000050b0a7810 */ /* 0x000fc80007ffe0ff */
[----:B------:R-:W-:Y:S01]  /*0270*/  ISETP.GE.AND P5, PT, R10, UR7, PT ;  /* 0x000000070a007c0c */ /* 0x000fe2000bfa6270 */
[----:B------:R-:W5:Y:S01]  /*0280*/  @!P4 LDG.E R19, desc[UR8][R4.64+0xc] ;  /* 0x00000c080413c981 */ /* 0x000f62000c1e1900 */
[----:B------:R-:W-:-:S04]  /*0290*/  IADD3 R10, PT, PT, R11, 0x6, RZ ;  /* 0x000000060b0a7810 */ /* 0x000fc80007ffe0ff */
[----:B------:R-:W-:Y:S02]  /*02a0*/  ISETP.GE.AND P3, PT, R10, UR7, PT ;  /* 0x000000070a007c0c */ /* 0x000fe4000bf66270 */
[----:B------:R-:W-:-:S05]  /*02b0*/  IADD3 R10, PT, PT, R11, 0x7, RZ ;  /* 0x000000070b0a7810 */ /* 0x000fca0007ffe0ff */
[----:B------:R-:W5:Y:S01]  /*02c0*/  @!P5 LDG.E R21, desc[UR8][R4.64+0x14] ;  /* 0x000014080415d981 */ /* 0x000f62000c1e1900 */
[----:B--2---:R-:W-:-:S03]  /*02d0*/  @!P2 FADD R0, R0, R13 ;  /* 0x0000000d0000a221 */ /* 0x004fc60000000000 */
[----:B------:R-:W2:Y:S04]  /*02e0*/  @!P6 LDG.E R13, desc[UR8][R4.64+0x10] ;  /* 0x00001008040de981 */ /* 0x000ea8000c1e1900 */
[----:B------:R3:W-:Y:S01]  /*02f0*/  @!P2 STS [R7], R0 ;  /* 0x000000000700a388 */ /* 0x0007e20000000800 */
[----:B------:R-:W-:Y:S02]  /*0300*/  ISETP.GE.AND P2, PT, R10, UR7, PT ;  /* 0x000000070a007c0c */ /* 0x000fe4000bf46270 */
[----:B------:R-:W-:Y:S01]  /*0310*/  IADD3 R10, PT, PT, R11, 0x8, RZ ;  /* 0x000000080b0a7810 */ /* 0x000fe20007ffe0ff */
[----:B---3--:R-:W-:Y:S02]  /*0320*/  @!P1 FADD R0, R0, R15 ;  /* 0x0000000f00009221 */ /* 0x008fe40000000000 */
[----:B------:R-:W3:Y:S04]  /*0330*/  @!P3 LDG.E R15, desc[UR8][R4.64+0x18] ;  /* 0x00001808040fb981 */ /* 0x000ee8000c1e1900 */
[----:B------:R4:W-:Y:S01]  /*0340*/  @!P1 STS [R7], R0 ;  /* 0x0000000007009388 */ /* 0x0009e20000000800 */
[----:B------:R-:W-:-:S03]  /*0350*/  ISETP.GE.AND P1, PT, R10, UR7, PT ;  /* 0x000000070a007c0c */ /* 0x000fc6000bf26270 */
[----:B------:R-:W3:Y:S10]  /*0360*/  @!P2 LDG.E R23, desc[UR8][R4.64+0x1c] ;  /* 0x00001c080417a981 */ /* 0x000ef4000c1e1900 */
[----:B------:R-:W3:Y:S01]  /*0370*/  @!P1 LDG.E R25, desc[UR8][R4.64+0x20] ;  /* 0x0000200804199981 */ /* 0x000ee2000c1e1900 */
[----:B----4-:R-:W-:Y:S01]  /*0380*/  @!P0 FADD R0, R0, R17 ;  /* 0x0000001100008221 */ /* 0x010fe20000000000 */
[----:B------:R-:W-:-:S04]  /*0390*/  IADD3 R10, PT, PT, R11, 0x9, RZ ;  /* 0x000000090b0a7810 */ /* 0x000fc80007ffe0ff */
[----:B------:R5:W-:Y:S01]  /*03a0*/  @!P0 STS [R7], R0 ;  /* 0x0000000007008388 */ /* 0x000be20000000800 */
[----:B------:R-:W-:Y:S02]  /*03b0*/  ISETP.GE.AND P0, PT, R10, UR7, PT ;  /* 0x000000070a007c0c */ /* 0x000fe4000bf06270 */
[----:B------:R-:W-:Y:S01]  /*03c0*/  IADD3 R10, PT, PT, R11, 0xa, RZ ;  /* 0x0000000a0b0a7810 */ /* 0x000fe20007ffe0ff */
[----:B-----5:R-:W-:-:S05]  /*03d0*/  @!P4 FADD R0, R0, R19 ;  /* 0x000000130000c221 */ /* 0x020fca0000000000 */
[----:B------:R2:W-:Y:S01]  /*03e0*/  @!P4 STS [R7], R0 ;  /* 0x000000000700c388 */ /* 0x0005e20000000800 */
[----:B------:R-:W-:Y:S02]  /*03f0*/  ISETP.GE.AND P4, PT, R10, UR7, PT ;  /* 0x000000070a007c0c */ /* 0x000fe4000bf86270 */
[----:B------:R-:W-:Y:S01]  /*0400*/  IADD3 R10, PT, PT, R11, 0xb, RZ ;  /* 0x0000000b0b0a7810 */ /* 0x000fe20007ffe0ff */
[----:B--2---:R-:W-:Y:S02]  /*0410*/  @!P6 FADD R0, R0, R13 ;  /* 0x0000000d0000e221 */ /* 0x004fe40000000000 */
[----:B------:R-:W2:Y:S04]  /*0420*/  @!P0 LDG.E R13, desc[UR8][R4.64+0x24] ;  /* 0x00002408040d8981 */ /* 0x000ea8000c1e1900 */
[----:B------:R0:W-:Y:S01]  /*0430*/  @!P6 STS [R7], R0 ;  /* 0x000000000700e388 */ /* 0x0001e20000000800 */
[----:B------:R-:W-:-:S02]  /*0440*/  ISETP.GE.AND P6, PT, R10, UR7, PT ;  /* 0x000000070a007c0c */ /* 0x000fc4000bfc6270 */
[----:B------:R-:W-:Y:S01]  /*0450*/  IADD3 R10, PT, PT, R11, 0xc, RZ ;  /* 0x0000000c0b0a7810 */ /* 0x000fe20007ffe0ff */
[----:B0-----:R-:W-:-:S10]  /*0460*/  @!P5 FADD R0, R0, R21 ;  /* 0x000000150000d221 */ /* 0x001fd40000000000 */
[----:B------:R-:W4:Y:S04]  /*0470*/  @!P6 LDG.E R17, desc[UR8][R4.64+0x2c] ;  /* 0x00002c080411e981 */ /* 0x000f28000c1e1900 */
[----:B------:R3:W-:Y:S01]  /*0480*/  @!P5 STS [R7], R0 ;  /* 0x000000000700d388 */ /* 0x0007e20000000800 */
[----:B------:R-:W-:Y:S02]  /*0490*/  ISETP.GE.AND P5, PT, R10, UR7, PT ;  /* 0x000000070a007c0c */ /* 0x000fe4000bfa6270 */
[----:B------:R-:W-:Y:S01]  /*04a0*/  IADD3 R10, PT, PT, R11, 0xd, RZ ;  /* 0x0000000d0b0a7810 */ /* 0x000fe20007ffe0ff */
[----:B---3--:R-:W-:Y:S02]  /*04b0*/  @!P3 FADD R0, R0, R15 ;  /* 0x0000000f0000b221 */ /* 0x008fe40000000000 */
[----:B------:R-:W3:Y:S04]  /*04c0*/  @!P4 LDG.E R15, desc[UR8][R4.64+0x28] ;  /* 0x00002808040fc981 */ /* 0x000ee8000c1e1900 */
[----:B------:R0:W-:Y:S01]  /*04d0*/  @!P3 STS [R7], R0 ;  /* 0x000000000700b388 */ /* 0x0001e20000000800 */
[----:B------:R-:W-:-:S02]  /*04e0*/  ISETP.GE.AND P3, PT, R10, UR7, PT ;  /* 0x000000070a007c0c */ /* 0x000fc4000bf66270 */
[C---:B------:R-:W-:Y:S01]  /*04f0*/  IADD3 R10, PT, PT, R11.reuse, 0xe, RZ ;  /* 0x0000000e0b0a7810 */ /* 0x040fe20007ffe0ff */
[----:B------:R-:W5:Y:S01]  /*0500*/  @!P5 LDG.E R19, desc[UR8][R4.64+0x30] ;  /* 0x000030080413d981 */ /* 0x000f62000c1e1900 */
[----:B0-----:R-:W-:Y:S01]  /*0510*/  @!P2 FADD R0, R0, R23 ;  /* 0x000000170000a221 */ /* 0x001fe20000000000 */
[----:B------:R-:W-:-:S04]  /*0520*/  IADD3 R11, PT, PT, R11, 0xf, RZ ;  /* 0x0000000f0b0b7810 */ /* 0x000fc80007ffe0ff */
[----:B------:R0:W-:Y:S01]  /*0530*/  @!P2 STS [R7], R0 ;  /* 0x000000000700a388 */ /* 0x0001e20000000800 */
[----:B------:R-:W-:Y:S01]  /*0540*/  ISETP.GE.AND P2, PT, R10, UR7, PT ;  /* 0x000000070a007c0c */ /* 0x000fe2000bf46270 */
[----:B0-----:R-:W-:-:S12]  /*0550*/  @!P1 FADD R0, R0, R25 ;  /* 0x0000001900009221 */ /* 0x001fd80000000000 */
[----:B------:R-:W5:Y:S04]  /*0560*/  @!P2 LDG.E R21, desc[UR8][R4.64+0x38] ;  /* 0x000038080415a981 */ /* 0x000f68000c1e1900 */
[----:B------:R2:W-:Y:S01]  /*0570*/  @!P1 STS [R7], R0 ;  /* 0x0000000007009388 */ /* 0x0005e20000000800 */
[----:B------:R-:W-:-:S03]  /*0580*/  ISETP.GE.AND P1, PT, R11, UR7, PT ;  /* 0x000000070b007c0c */ /* 0x000fc6000bf26270 */
[----:B------:R-:W5:Y:S10]  /*0590*/  @!P3 LDG.E R11, desc[UR8][R4.64+0x34] ;  /* 0x00003408040bb981 */ /* 0x000f74000c1e1900 */
[----:B------:R-:W5:Y:S01]  /*05a0*/  @!P1 LDG.E R23, desc[UR8][R4.64+0x3c] ;  /* 0x00003c0804179981 */ /* 0x000f62000c1e1900 */
[----:B------:R-:W-:Y:S01]  /*05b0*/  IADD3 R8, PT, PT, R8, 0x10, RZ ;  /* 0x0000001008087810 */ /* 0x000fe20007ffe0ff */
[----:B--2---:R-:W-:-:S05]  /*05c0*/  @!P0 FADD R0, R0, R13 ;  /* 0x0000000d00008221 */ /* 0x004fca0000000000 */
[----:B------:R3:W-:Y:S02]  /*05d0*/  @!P0 STS [R7], R0 ;  /* 0x0000000007008388 */ /* 0x0007e40000000800 */
[----:B---3--:R-:W-:-:S05]  /*05e0*/  @!P4 FADD R0, R0, R15 ;  /* 0x0000000f0000c221 */ /* 0x008fca0000000000 */
[----:B------:R4:W-:Y:S02]  /*05f0*/  @!P4 STS [R7], R0 ;  /* 0x000000000700c388 */ /* 0x0009e40000000800 */
[----:B----4-:R-:W-:-:S05]  /*0600*/  @!P6 FADD R0, R0, R17 ;  /* 0x000000110000e221 */ /* 0x010fca0000000000 */
[----:B------:R5:W-:Y:S02]  /*0610*/  @!P6 STS [R7], R0 ;  /* 0x000000000700e388 */ /* 0x000be40000000800 */
[----:B-----5:R-:W-:-:S05]  /*0620*/  @!P5 FADD R0, R0, R19 ;  /* 0x000000130000d221 */ /* 0x020fca0000000000 */
[----:B------:R0:W-:Y:S02]  /*0630*/  @!P5 STS [R7], R0 ;  /* 0x000000000700d388 */ /* 0x0001e40000000800 */
[----:B0-----:R-:W-:-:S05]  /*0640*/  @!P3 FADD R0, R0, R11 ;  /* 0x0000000b0000b221 */ /* 0x001fca0000000000 */
[----:B------:R0:W-:Y:S02]  /*0650*/  @!P3 STS [R7], R0 ;  /* 0x000000000700b388 */ /* 0x0001e40000000800 */
[----:B0-----:R-:W-:-:S05]  /*0660*/  @!P2 FADD R0, R0, R21 ;  /* 0x000000150000a221 */ /* 0x001fca0000000000 */
[----:B------:R0:W-:Y:S02]  /*0670*/  @!P2 STS [R7], R0 ;  /* 0x000000000700a388 */ /* 0x0001e40000000800 */
[----:B0-----:R-:W-:-:S05]  /*0680*/  @!P1 FADD R0, R0, R23 ;  /* 0x0000001700009221 */ /* 0x001fca0000000000 */
[----:B------:R2:W-:Y:S01]  /*0690*/  @!P1 STS [R7], R0 ;  /* 0x0000000007009388 */ /* 0x0005e20000000800 */
[----:B------:R-:W-:-:S13]  /*06a0*/  ISETP.NE.AND P0, PT, R8, R9, PT ;  /* 0x000000090800720c */ /* 0x000fda0003f05270 */
[----:B--2---:R-:W-:Y:S05]  /*06b0*/  @P0 BRA `(.L_x_2) ;  /* 0xfffffff800ac0947 */ /* 0x004fea000383ffff */
.L_x_1:
[----:B------:R-:W-:Y:S05]  /*06c0*/  BRA.U !UP1, `(.L_x_0) ;  /* 0x00000005096c7547 */ /* 0x000fea000b800000 */
[----:B------:R-:W-:Y:S02]  /*06d0*/  UISETP.GE.U32.AND UP0, UPT, UR4, 0x8, UPT ;  /* 0x000000080400788c */ /* 0x000fe4000bf06070 */
[----:B------:R-:W-:-:S04]  /*06e0*/  ULOP3.LUT UR6, UR5, 0x7, URZ, 0xc0, !UPT ;  /* 0x0000000705067892 */ /* 0x000fc8000f8ec0ff */
[----:B------:R-:W-:-:S03]  /*06f0*/  UISETP.NE.AND UP1, UPT, UR6, URZ, UPT ;  /* 0x000000ff0600728c */ /* 0x000fc6000bf25270 */
[----:B------:R-:W-:Y:S08]  /*0700*/  BRA.U !UP0, `(.L_x_3) ;  /* 0x0000000108b07547 */ /* 0x000ff0000b800000 */
[----:B------:R-:W0:Y:S01]  /*0710*/  LDCU UR4, c[0x0][0x38c] ;  /* 0x00007180ff0477ac */ /* 0x000e220008000800 */
[----:B------:R-:W1:Y:S01]  /*0720*/  LDC.64 R2, c[0x0][0x380] ;  /* 0x0000e000ff027b82 */ /* 0x000e620000000a00 */
[----:B------:R-:W-:-:S05]  /*0730*/  IMAD R17, R6, UR5, R9 ;  /* 0x0000000506117c24 */ /* 0x000fca000f8e0209 */
[C---:B0-----:R-:W-:Y:S01]  /*0740*/  ISETP.GE.AND P6, PT, R17.reuse, UR4, PT ;  /* 0x0000000411007c0c */ /* 0x041fe2000bfc6270 */
[----:B-1----:R-:W-:-:S12]  /*0750*/  IMAD.WIDE R2, R17, 0x4, R2 ;  /* 0x0000000411027825 */ /* 0x002fd800078e0202 */
[----:B------:R-:W2:Y:S01]  /*0760*/  @!P6 LDG.E R5, desc[UR8][R2.64] ;  /* 0x000000080205e981 */ /* 0x000ea2000c1e1900 */
[----:B------:R-:W-:-:S04]  /*0770*/  IADD3 R4, PT, PT, R17, 0x1, RZ ;  /* 0x0000000111047810 */ /* 0x000fc80007ffe0ff */
[----:B------:R-:W-:Y:S02]  /*0780*/  ISETP.GE.AND P5, PT, R4, UR4, PT ;  /* 0x0000000404007c0c */ /* 0x000fe4000bfa6270 */
[----:B------:R-:W-:-:S04]  /*0790*/  IADD3 R4, PT, PT, R17, 0x2, RZ ;  /* 0x0000000211047810 */ /* 0x000fc80007ffe0ff */
[----:B------:R-:W-:Y:S02]  /*07a0*/  ISETP.GE.AND P4, PT, R4, UR4, PT ;  /* 0x0000000404007c0c */ /* 0x000fe4000bf86270 */
[----:B------:R-:W-:-:S04]  /*07b0*/  IADD3 R4, PT, PT, R17, 0x3, RZ ;  /* 0x0000000311047810 */ /* 0x000fc80007ffe0ff */
[----:B------:R-:W-:Y:S01]  /*07c0*/  ISETP.GE.AND P3, PT, R4, UR4, PT ;  /* 0x0000000404007c0c */ /* 0x000fe2000bf66270 */
[----:B------:R-:W3:Y:S01]  /*07d0*/  @!P5 LDG.E R11, desc[UR8][R2.64+0x4] ;  /* 0x00000408020bd981 */ /* 0x000ee2000c1e1900 */
        /* <DEDUP_REMOVED lines=9> */
[----:B------:R-:W5:Y:S06]  /*0870*/  @!P1 LDG.E R17, desc[UR8][R2.64+0x14] ;  /* 0x0000140802119981 */ /* 0x000f6c000c1e1900 */
[----:B------:R-:W5:Y:S01]  /*0880*/  @!P0 LDG.E R19, desc[UR8][R2.64+0x18] ;  /* 0x0000180802138981 */ /* 0x000f62000c1e1900 */
[----:B--2---:R-:W-:-:S03]  /*0890*/  @!P6 FADD R0, R0, R5 ;  /* 0x000000050000e221 */ /* 0x004fc60000000000 */
[----:B------:R-:W2:Y:S04]  /*08a0*/  @!P2 LDG.E R5, desc[UR8][R2.64+0x10] ;  /* 0x000010080205a981 */ /* 0x000ea8000c1e1900 */
[----:B------:R3:W-:Y:S01]  /*08b0*/  @!P6 STS [R7], R0 ;  /* 0x000000000700e388 */ /* 0x0007e20000000800 */
[----:B------:R-:W-:-:S13]  /*08c0*/  ISETP.GE.AND P6, PT, R4, UR4, PT ;  /* 0x0000000404007c0c */ /* 0x000fda000bfc6270 */
[----:B------:R-:W2:Y:S01]  /*08d0*/  @!P6 LDG.E R21, desc[UR8][R2.64+0x1c] ;  /* 0x00001c080215e981 */ /* 0x000ea2000c1e1900 */
[----:B---3--:R-:W-:-:S05]  /*08e0*/  @!P5 FADD R0, R0, R11 ;  /* 0x0000000b0000d221 */ /* 0x008fca0000000000 */
[----:B------:R4:W-:Y:S02]  /*08f0*/  @!P5 STS [R7], R0 ;  /* 0x000000000700d388 */ /* 0x0009e40000000800 */
[----:B----4-:R-:W-:-:S05]  /*0900*/  @!P4 FADD R0, R0, R13 ;  /* 0x0000000d0000c221 */ /* 0x010fca0000000000 */
[----:B------:R5:W-:Y:S02]  /*0910*/  @!P4 STS [R7], R0 ;  /* 0x000000000700c388 */ /* 0x000be40000000800 */
[----:B-----5:R-:W-:-:S05]  /*0920*/  @!P3 FADD R0, R0, R15 ;  /* 0x0000000f0000b221 */ /* 0x020fca0000000000 */
[----:B------:R2:W-:Y:S01]  /*0930*/  @!P3 STS [R7], R0 ;  /* 0x000000000700b388 */ /* 0x0005e20000000800 */
[----:B------:R-:W-:Y:S01]  /*0940*/  IADD3 R9, PT, PT, R9, 0x8, RZ ;  /* 0x0000000809097810 */ /* 0x000fe20007ffe0ff */
[----:B--2---:R-:W-:-:S05]  /*0950*/  @!P2 FADD R0, R0, R5 ;  /* 0x000000050000a221 */ /* 0x004fca0000000000 */
[----:B------:R0:W-:Y:S02]  /*0960*/  @!P2 STS [R7], R0 ;  /* 0x000000000700a388 */ /* 0x0001e40000000800 */
[----:B0-----:R-:W-:-:S05]  /*0970*/  @!P1 FADD R0, R0, R17 ;  /* 0x0000001100009221 */ /* 0x001fca0000000000 */
[----:B------:R0:W-:Y:S02]  /*0980*/  @!P1 STS [R7], R0 ;  /* 0x0000000007009388 */ /* 0x0001e40000000800 */
[----:B0-----:R-:W-:-:S05]  /*0990*/  @!P0 FADD R0, R0, R19 ;  /* 0x0000001300008221 */ /* 0x001fca0000000000 */
[----:B------:R0:W-:Y:S02]  /*09a0*/  @!P0 STS [R7], R0 ;  /* 0x0000000007008388 */ /* 0x0001e40000000800 */
[----:B0-----:R-:W-:-:S05]  /*09b0*/  @!P6 FADD R0, R0, R21 ;  /* 0x000000150000e221 */ /* 0x001fca0000000000 */
[----:B------:R0:W-:Y:S02]  /*09c0*/  @!P6 STS [R7], R0 ;  /* 0x000000000700e388 */ /* 0x0001e40000000800 */
.L_x_3:
[----:B------:R-:W-:Y:S05]  /*09d0*/  BRA.U !UP1, `(.L_x_0) ;  /* 0x0000000109a87547 */ /* 0x000fea000b800000 */
[----:B------:R-:W-:Y:S02]  /*09e0*/  UISETP.GE.U32.AND UP0, UPT, UR6, 0x4, UPT ;  /* 0x000000040600788c */ /* 0x000fe4000bf06070 */
[----:B------:R-:W-:-:S04]  /*09f0*/  ULOP3.LUT UR4, UR5, 0x3, URZ, 0xc0, !UPT ;  /* 0x0000000305047892 */ /* 0x000fc8000f8ec0ff */
[----:B------:R-:W-:-:S03]  /*0a00*/  UISETP.NE.AND UP1, UPT, UR4, URZ, UPT ;  /* 0x000000ff0400728c */ /* 0x000fc6000bf25270 */
[----:B------:R-:W-:Y:S08]  /*0a10*/  BRA.U !UP0, `(.L_x_4) ;  /* 0x0000000108607547 */ /* 0x000ff0000b800000 */
[----:B------:R-:W1:Y:S01]  /*0a20*/  LDCU UR6, c[0x0][0x38c] ;  /* 0x00007180ff0677ac */ /* 0x000e620008000800 */
[----:B------:R-:W2:Y:S01]  /*0a30*/  LDC.64 R2, c[0x0][0x380] ;  /* 0x0000e000ff027b82 */ /* 0x000ea20000000a00 */
[----:B------:R-:W-:-:S05]  /*0a40*/  IMAD R11, R6, UR5, R9 ;  /* 0x00000005060b7c24 */ /* 0x000fca000f8e0209 */
[C---:B------:R-:W-:Y:S02]  /*0a50*/  IADD3 R4, PT, PT, R11.reuse, 0x1, RZ ;  /* 0x000000010b047810 */ /* 0x040fe40007ffe0ff */
[C---:B-1----:R-:W-:Y:S02]  /*0a60*/  ISETP.GE.AND P0, PT, R11.reuse, UR6, PT ;  /* 0x000000060b007c0c */ /* 0x042fe4000bf06270 */
[----:B------:R-:W-:Y:S02]  /*0a70*/  ISETP.GE.AND P1, PT, R4, UR6, PT ;  /* 0x0000000604007c0c */ /* 0x000fe4000bf26270 */
[C---:B------:R-:W-:Y:S01]  /*0a80*/  IADD3 R4, PT, PT, R11.reuse, 0x2, RZ ;  /* 0x000000020b047810 */ /* 0x040fe20007ffe0ff */
[----:B--2---:R-:W-:-:S03]  /*0a90*/  IMAD.WIDE R2, R11, 0x4, R2 ;  /* 0x000000040b027825 */ /* 0x004fc600078e0202 */
[----:B------:R-:W-:Y:S02]  /*0aa0*/  ISETP.GE.AND P2, PT, R4, UR6, PT ;  /* 0x0000000604007c0c */ /* 0x000fe4000bf46270 */
[----:B------:R-:W-:-:S03]  /*0ab0*/  IADD3 R4, PT, PT, R11, 0x3, RZ ;  /* 0x000000030b047810 */ /* 0x000fc60007ffe0ff */
[----:B------:R-:W0:Y:S01]  /*0ac0*/  @!P0 LDG.E R5, desc[UR8][R2.64] ;  /* 0x0000000802058981 */ /* 0x000e22000c1e1900 */
[----:B------:R-:W-:-:S03]  /*0ad0*/  ISETP.GE.AND P3, PT, R4, UR6, PT ;  /* 0x0000000604007c0c */ /* 0x000fc6000bf66270 */
[----:B------:R-:W2:Y:S04]  /*0ae0*/  @!P1 LDG.E R11, desc[UR8][R2.64+0x4] ;  /* 0x00000408020b9981 */ /* 0x000ea8000c1e1900 */
[----:B------:R-:W3:Y:S06]  /*0af0*/  @!P2 LDG.E R13, desc[UR8][R2.64+0x8] ;  /* 0x00000808020da981 */ /* 0x000eec000c1e1900 */
[----:B------:R-:W4:Y:S01]  /*0b00*/  @!P3 LDG.E R15, desc[UR8][R2.64+0xc] ;  /* 0x00000c08020fb981 */ /* 0x000f22000c1e1900 */
[----:B------:R-:W-:Y:S01]  /*0b10*/  IADD3 R9, PT, PT, R9, 0x4, RZ ;  /* 0x0000000409097810 */ /* 0x000fe20007ffe0ff */
[----:B0-----:R-:W-:-:S05]  /*0b20*/  @!P0 FADD R0, R0, R5 ;  /* 0x0000000500008221 */ /* 0x001fca0000000000 */
[----:B------:R2:W-:Y:S02]  /*0b30*/  @!P0 STS [R7], R0 ;  /* 0x0000000007008388 */ /* 0x0005e40000000800 */
[----:B--2---:R-:W-:-:S05]  /*0b40*/  @!P1 FADD R0, R0, R11 ;  /* 0x0000000b00009221 */ /* 0x004fca0000000000 */
[----:B------:R3:W-:Y:S02]  /*0b50*/  @!P1 STS [R7], R0 ;  /* 0x0000000007009388 */ /* 0x0007e40000000800 */
[----:B---3--:R-:W-:-:S05]  /*0b60*/  @!P2 FADD R0, R0, R13 ;  /* 0x0000000d0000a221 */ /* 0x008fca0000000000 */
[----:B------:R4:W-:Y:S02]  /*0b70*/  @!P2 STS [R7], R0 ;  /* 0x000000000700a388 */ /* 0x0009e40000000800 */
[----:B----4-:R-:W-:-:S05]  /*0b80*/  @!P3 FADD R0, R0, R15 ;  /* 0x0000000f0000b221 */ /* 0x010fca0000000000 */
[----:B------:R1:W-:Y:S02]  /*0b90*/  @!P3 STS [R7], R0 ;  /* 0x000000000700b388 */ /* 0x0003e40000000800 */
.L_x_4:
[----:B------:R-:W-:Y:S05]  /*0ba0*/  BRA.U !UP1, `(.L_x_0) ;  /* 0x0000000109347547 */ /* 0x000fea000b800000 */
[----:B------:R-:W-:Y:S01]  /*0bb0*/  IMAD R9, R6, UR5, R9 ;  /* 0x0000000506097c24 */ /* 0x000fe2000f8e0209 */
[----:B------:R-:W2:Y:S01]  /*0bc0*/  LDCU UR6, c[0x0][0x38c] ;  /* 0x00007180ff0677ac */ /* 0x000ea20008000800 */
[----:B------:R-:W-:-:S12]  /*0bd0*/  UIADD3 UR4, UPT, UPT, -UR4, URZ, URZ ;  /* 0x000000ff04047290 */ /* 0x000fd8000fffe1ff */
.L_x_5:
[----:B--2---:R-:W-:-:S13]  /*0be0*/  ISETP.GE.AND P0, PT, R9, UR6, PT ;  /* 0x0000000609007c0c */ /* 0x004fda000bf06270 */
[----:B------:R-:W2:Y:S02]  /*0bf0*/  @!P0 LDC.64 R2, c[0x0][0x380] ;  /* 0x0000e000ff028b82 */ /* 0x000ea40000000a00 */
[----:B--2---:R-:W-:-:S06]  /*0c00*/  @!P0 IMAD.WIDE R2, R9, 0x4, R2 ;  /* 0x0000000409028825 */ /* 0x004fcc00078e0202 */
[----:B------:R-:W0:Y:S01]  /*0c10*/  @!P0 LDG.E R3, desc[UR8][R2.64] ;  /* 0x0000000802038981 */ /* 0x000e22000c1e1900 */
[----:B------:R-:W-:Y:S01]  /*0c20*/  UIADD3 UR4, UPT, UPT, UR4, 0x1, URZ ;  /* 0x0000000104047890 */ /* 0x000fe2000fffe0ff */
[----:B------:R-:W-:-:S03]  /*0c30*/  IADD3 R9, PT, PT, R9, 0x1, RZ ;  /* 0x0000000109097810 */ /* 0x000fc60007ffe0ff */
[----:B------:R-:W-:Y:S01]  /*0c40*/  UISETP.NE.AND UP0, UPT, UR4, URZ, UPT ;  /* 0x000000ff0400728c */ /* 0x000fe2000bf05270 */
[----:B01-3--:R-:W-:-:S05]  /*0c50*/  @!P0 FADD R0, R0, R3 ;  /* 0x0000000300008221 */ /* 0x00bfca0000000000 */
[----:B------:R3:W-:Y:S03]  /*0c60*/  @!P0 STS [R7], R0 ;  /* 0x0000000007008388 */ /* 0x0007e60000000800 */
[----:B------:R-:W-:Y:S05]  /*0c70*/  BRA.U UP0, `(.L_x_5) ;  /* 0xfffffffd00d87547 */ /* 0x000fea000b83ffff */
.L_x_0:
[----:B------:R-:W-:Y:S01]  /*0c80*/  BAR.SYNC.DEFER_BLOCKING 0x0 ;  /* 0x0000000000007b1d */ /* 0x000fe20000010000 */
[----:B------:R-:W-:-:S13]  /*0c90*/  ISETP.NE.AND P0, PT, R6, RZ, PT ;  /* 0x000000ff0600720c */ /* 0x000fda0003f05270 */
[----:B------:R-:W-:Y:S05]  /*0ca0*/  @P0 EXIT ;  /* 0x000000000000094d */ /* 0x000fea0003800000 */
[----:B------:R-:W2:Y:S01]  /*0cb0*/  S2UR UR5, SR_CgaCtaId ;  /* 0x00000000000579c3 */ /* 0x000ea20000008800 */
[----:B------:R-:W-:Y:S01]  /*0cc0*/  UMOV UR4, 0x400 ;  /* 0x0000040000047882 */ /* 0x000fe20000000000 */
[----:B------:R-:W-:Y:S01]  /*0cd0*/  HFMA2 R2, -RZ, RZ, 0, 2.384185791015625e-06 ;  /* 0x00000028ff027431 */ /* 0x000fe200000001ff */
[----:B01-3--:R-:W-:Y:S01]  /*0ce0*/  MOV R0, 0x20 ;  /* 0x0000002000007802 */ /* 0x00bfe20000000f00 */
[----:B--2---:R-:W-:-:S04]  /*0cf0*/  ULEA UR4, UR5, UR4, 0x18 ;  /* 0x0000000405047291 */ /* 0x004fc8000f8ec0ff */
[----:B------:R-:W-:-:S05]  /*0d00*/  UIADD3 UR5, UPT, UPT, UR4, 0x20, URZ ;  /* 0x0000002004057890 */ /* 0x000fca000fffe0ff */
[----:B------:R-:W0:Y:S04]  /*0d10*/  LDS.128 R12, [UR4] ;  /* 0x00000004ff0c7984 */ /* 0x000e280008000c00 */
[----:B------:R-:W1:Y:S04]  /*0d20*/  LDS.128 R8, [UR4+0x10] ;  /* 0x00001004ff087984 */ /* 0x000e680008000c00 */
[----:B------:R-:W2:Y:S01]  /*0d30*/  LDS.128 R4, [UR4+0x20] ;  /* 0x00002004ff047984 */ /* 0x000ea20008000c00 */
[----:B0-----:R-:W-:-:S04]  /*0d40*/  FADD R13, R12, R13 ;  /* 0x0000000d0c0d7221 */ /* 0x001fc80000000000 */
[----:B------:R-:W-:-:S04]  /*0d50*/  FADD R14, R13, R14 ;  /* 0x0000000e0d0e7221 */ /* 0x000fc80000000000 */
[----:B------:R-:W-:-:S04]  /*0d60*/  FADD R15, R14, R15 ;  /* 0x0000000f0e0f7221 */ /* 0x000fc80000000000 */
[----:B-1----:R-:W-:-:S04]  /*0d70*/  FADD R8, R15, R8 ;  /* 0x000000080f087221 */ /* 0x002fc80000000000 */
[----:B------:R-:W-:-:S04]  /*0d80*/  FADD R9, R8, R9 ;  /* 0x0000000908097221 */ /* 0x000fc80000000000 */
[----:B------:R-:W-:-:S04]  /*0d90*/  FADD R10, R9, R10 ;  /* 0x0000000a090a7221 */ /* 0x000fc80000000000 */
[----:B------:R-:W-:-:S04]  /*0da0*/  FADD R11, R10, R11 ;  /* 0x0000000b0a0b7221 */ /* 0x000fc80000000000 */
[----:B--2---:R-:W-:-:S04]  /*0db0*/  FADD R4, R11, R4 ;  /* 0x000000040b047221 */ /* 0x004fc80000000000 */
[----:B------:R-:W-:Y:S01]  /*0dc0*/  FADD R5, R4, R5 ;  /* 0x0000000504057221 */ /* 0x000fe20000000000 */
[----:B------:R-:W-:-:S03]  /*0dd0*/  MOV R4, UR5 ;  /* 0x0000000500047c02 */ /* 0x000fc60008000f00 */
[----:B------:R-:W-:-:S04]  /*0de0*/  FADD R6, R5, R6 ;  /* 0x0000000605067221 */ /* 0x000fc80000000000 */
[----:B------:R-:W-:-:S07]  /*0df0*/  FADD R7, R6, R7 ;  /* 0x0000000706077221 */ /* 0x000fce0000000000 */
.L_x_6:
[----:B------:R-:W0:Y:S04]  /*0e00*/  LDS R4, [R4+0x10] ;  /* 0x0000100004047984 */ /* 0x000e280000000800 */
[----:B------:R-:W1:Y:S04]  /*0e10*/  LDS R6, [R0+UR4+0x14] ;  /* 0x0000140400067984 */ /* 0x000e680008000800 */
[----:B------:R-:W2:Y:S04]  /*0e20*/  LDS R5, [R2+UR4+0x10] ;  /* 0x0000100402057984 */ /* 0x000ea80008000800 */
[----:B------:R-:W3:Y:S04]  /*0e30*/  LDS R20, [R0+UR4+0x1c] ;  /* 0x00001c0400147984 */ /* 0x000ee80008000800 */
[----:B------:R-:W4:Y:S04]  /*0e40*/  LDS.128 R16, [R0+UR4+0x20] ;  /* 0x0000200400107984 */ /* 0x000f280008000c00 */
[----:B------:R-:W5:Y:S04]  /*0e50*/  LDS R21, [R2+UR4+0x20] ;  /* 0x0000200402157984 */ /* 0x000f680008000800 */
[----:B------:R-:W5:Y:S04]  /*0e60*/  LDS.128 R8, [R0+UR4+0x30] ;  /* 0x0000300400087984 */ /* 0x000f680008000c00 */
[----:B------:R-:W5:Y:S04]  /*0e70*/  LDS R3, [R2+UR4+0x30] ;  /* 0x0000300402037984 */ /* 0x000f680008000800 */
[----:B------:R-:W5:Y:S04]  /*0e80*/  LDS.128 R12, [R0+UR4+0x40] ;  /* 0x00004004000c7984 */ /* 0x000f680008000c00 */
[----:B------:R-:W-:Y:S01]  /*0e90*/  LDS R23, [R2+UR4+0x160] ;  /* 0x0001600402177984 */ /* 0x000fe20008000800 */
[----:B0-----:R-:W-:-:S04]  /*0ea0*/  FADD R7, R4, R7 ;  /* 0x0000000704077221 */ /* 0x001fc80000000000 */
[----:B-1----:R-:W-:-:S04]  /*0eb0*/  FADD R6, R7, R6 ;  /* 0x0000000607067221 */ /* 0x002fc80000000000 */
[----:B--2---:R-:W-:-:S04]  /*0ec0*/  FADD R5, R6, R5 ;  /* 0x0000000506057221 */ /* 0x004fc80000000000 */
[----:B---3--:R-:W-:Y:S02]  /*0ed0*/  FADD R5, R5, R20 ;  /* 0x0000001405057221 */ /* 0x008fe40000000000 */
[----:B------:R-:W0:Y:S02]  /*0ee0*/  LDS R20, [R2+UR4+0x40] ;  /* 0x0000400402147984 */ /* 0x000e240008000800 */
[----:B----4-:R-:W-:Y:S02]  /*0ef0*/  FADD R16, R5, R16 ;  /* 0x0000001005107221 */ /* 0x010fe40000000000 */
[----:B------:R-:W1:Y:S02]  /*0f00*/  LDS.128 R4, [R0+UR4+0x50] ;  /* 0x0000500400047984 */ /* 0x000e640008000c00 */
[----:B------:R-:W-:-:S04]  /*0f10*/  FADD R16, R16, R17 ;  /* 0x0000001110107221 */ /* 0x000fc80000000000 */
[----:B-----5:R-:W-:Y:S02]  /*0f20*/  FADD R16, R16, R21 ;  /* 0x0000001510107221 */ /* 0x020fe40000000000 */
[----:B------:R-:W2:Y:S02]  /*0f30*/  LDS R21, [R2+UR4+0x50] ;  /* 0x0000500402157984 */ /* 0x000ea40008000800 */
[----:B------:R-:W-:-:S04]  /*0f40*/  FADD R19, R16, R19 ;  /* 0x0000001310137221 */ /* 0x000fc80000000000 */
[----:B------:R-:W-:Y:S02]  /*0f50*/  FADD R8, R19, R8 ;  /* 0x0000000813087221 */ /* 0x000fe40000000000 */
[----:B------:R-:W3:Y:S02]  /*0f60*/  LDS.128 R16, [R0+UR4+0x60] ;  /* 0x0000600400107984 */ /* 0x000ee40008000c00 */
[----:B------:R-:W-:-:S04]  /*0f70*/  FADD R8, R8, R9 ;  /* 0x0000000908087221 */ /* 0x000fc80000000000 */
[----:B------:R-:W-:Y:S02]  /*0f80*/  FADD R8, R8, R3 ;  /* 0x0000000308087221 */ /* 0x000fe40000000000 */
[----:B------:R-:W4:Y:S02]  /*0f90*/  LDS R3, [R2+UR4+0x60] ;  /* 0x0000600402037984 */ /* 0x000f240008000800 */
[----:B------:R-:W-:-:S04]  /*0fa0*/  FADD R11, R8, R11 ;  /* 0x0000000b080b7221 */ /* 0x000fc80000000000 */
[----:B------:R-:W-:Y:S02]  /*0fb0*/  FADD R12, R11, R12 ;  /* 0x0000000c0b0c7221 */ /* 0x000fe40000000000 */
[----:B------:R-:W5:Y:S02]  /*0fc0*/  LDS.128 R8, [R0+UR4+0x70] ;  /* 0x0000700400087984 */ /* 0x000f640008000c00 */
[----:B------:R-:W-:-:S04]  /*0fd0*/  FADD R13, R12, R13 ;  /* 0x0000000d0c0d7221 */ /* 0x000fc80000000000 */
[----:B0-----:R-:W-:-:S04]  /*0fe0*/  FADD R20, R13, R20 ;  /* 0x000000140d147221 */ /* 0x001fc80000000000 */
[----:B------:R-:W-:Y:S02]  /*0ff0*/  FADD R15, R20, R15 ;  /* 0x0000000f140f7221 */ /* 0x000fe40000000000 */
[----:B------:R-:W0:Y:S02]  /*1000*/  LDS R20, [R2+UR4+0x70] ;  /* 0x0000700402147984 */ /* 0x000e240008000800 */
[----:B-1----:R-:W-:Y:S02]  /*1010*/  FADD R4, R15, R4 ;  /* 0x000000040f047221 */ /* 0x002fe40000000000 */
[----:B------:R-:W1:Y:S02]  /*1020*/  LDS.128 R12, [R0+UR4+0x80] ;  /* 0x00008004000c7984 */ /* 0x000e640008000c00 */
[----:B------:R-:W-:-:S04]  /*1030*/  FADD R4, R4, R5 ;  /* 0x0000000504047221 */ /* 0x000fc80000000000 */
[----:B--2---:R-:W-:Y:S02]  /*1040*/  FADD R4, R4, R21 ;  /* 0x0000001504047221 */ /* 0x004fe40000000000 */
[----:B------:R-:W2:Y:S02]  /*1050*/  LDS R21, [R2+UR4+0x80] ;  /* 0x0000800402157984 */ /* 0x000ea40008000800 */
[----:B------:R-:W-:-:S04]  /*1060*/  FADD R7, R4, R7 ;  /* 0x0000000704077221 */ /* 0x000fc80000000000 */
[----:B---3--:R-:W-:Y:S02]  /*1070*/  FADD R16, R7, R16 ;  /* 0x0000001007107221 */ /* 0x008fe40000000000 */
[----:B------:R-:W3:Y:S02]  /*1080*/  LDS.128 R4, [R0+UR4+0x90] ;  /* 0x0000900400047984 */ /* 0x000ee40008000c00 */
[----:B------:R-:W-:-:S04]  /*1090*/  FADD R16, R16, R17 ;  /* 0x0000001110107221 */ /* 0x000fc80000000000 */
[----:B----4-:R-:W-:Y:S02]  /*10a0*/  FADD R16, R16, R3 ;  /* 0x0000000310107221 */ /* 0x010fe40000000000 */
[----:B------:R-:W4:Y:S02]  /*10b0*/  LDS R3, [R2+UR4+0x90] ;  /* 0x0000900402037984 */ /* 0x000f240008000800 */
[----:B------:R-:W-:-:S04]  /*10c0*/  FADD R19, R16, R19 ;  /* 0x0000001310137221 */ /* 0x000fc80000000000 */
[----:B-----5:R-:W-:Y:S02]  /*10d0*/  FADD R8, R19, R8 ;  /* 0x0000000813087221 */ /* 0x020fe40000000000 */
        /* <DEDUP_REMOVED lines=69> */
[----:B------:R4:W3:Y:S02]  /*1530*/  LDS R3, [R2+UR4+0x150] ;  /* 0x0001500402037984 */ /* 0x0008e40008000800 */
[----:B------:R-:W-:-:S04]  /*1540*/  FADD R19, R16, R19 ;  /* 0x0000001310137221 */ /* 0x000fc80000000000 */
[----:B-----5:R-:W-:Y:S02]  /*1550*/  FADD R8, R19, R8 ;  /* 0x0000000813087221 */ /* 0x020fe40000000000 */
[----:B------:R-:W5:Y:S02]  /*1560*/  LDS.128 R16, [R0+UR4+0x160] ;  /* 0x0001600400107984 */ /* 0x000f640008000c00 */
[----:B------:R-:W-:-:S04]  /*1570*/  FADD R9, R8, R9 ;  /* 0x0000000908097221 */ /* 0x000fc80000000000 */
[----:B0-----:R-:W-:-:S04]  /*1580*/  FADD R20, R9, R20 ;  /* 0x0000001409147221 */ /* 0x001fc80000000000 */
[----:B------:R-:W-:-:S04]  /*1590*/  FADD R11, R20, R11 ;  /* 0x0000000b140b7221 */ /* 0x000fc80000000000 */
[----:B-1----:R-:W-:Y:S02]  /*15a0*/  FADD R12, R11, R12 ;  /* 0x0000000c0b0c7221 */ /* 0x002fe40000000000 */
[----:B------:R0:W1:Y:S02]  /*15b0*/  LDS.128 R8, [R0+UR4+0x170] ;  /* 0x0001700400087984 */ /* 0x0000640008000c00 */
[----:B------:R-:W-:Y:S01]  /*15c0*/  FADD R12, R12, R13 ;  /* 0x0000000d0c0c7221 */ /* 0x000fe20000000000 */
[C---:B------:R-:W-:Y:S02]  /*15d0*/  IADD3 R13, PT, PT, R2.reuse, UR4, RZ ;  /* 0x00000004020d7c10 */ /* 0x040fe4000fffe0ff */
[----:B----4-:R-:W-:Y:S01]  /*15e0*/  IADD3 R2, PT, PT, R2, 0x170, RZ ;  /* 0x0000017002027810 */ /* 0x010fe20007ffe0ff */
[----:B--2---:R-:W-:-:S03]  /*15f0*/  FADD R12, R12, R21 ;  /* 0x000000150c0c7221 */ /* 0x004fc60000000000 */
[----:B------:R-:W2:Y:S01]  /*1600*/  LDS R13, [R13+0x170] ;  /* 0x000170000d0d7984 */ /* 0x000ea20000000800 */
[----:B------:R-:W-:Y:S01]  /*1610*/  FADD R15, R12, R15 ;  /* 0x0000000f0c0f7221 */ /* 0x000fe20000000000 */
[----:B------:R-:W-:-:S03]  /*1620*/  ISETP.NE.AND P0, PT, R2, 0xff8, PT ;  /* 0x00000ff80200780c */ /* 0x000fc60003f05270 */
[----:B---3--:R-:W-:-:S04]  /*1630*/  FADD R4, R15, R4 ;  /* 0x000000040f047221 */ /* 0x008fc80000000000 */
[----:B------:R-:W-:-:S04]  /*1640*/  FADD R4, R4, R5 ;  /* 0x0000000504047221 */ /* 0x000fc80000000000 */
[----:B------:R-:W-:-:S04]  /*1650*/  FADD R4, R4, R3 ;  /* 0x0000000304047221 */ /* 0x000fc80000000000 */
[----:B------:R-:W-:Y:S01]  /*1660*/  FADD R7, R4, R7 ;  /* 0x0000000704077221 */ /* 0x000fe20000000000 */
[C---:B------:R-:W-:Y:S02]  /*1670*/  IADD3 R4, PT, PT, R0.reuse, UR4, RZ ;  /* 0x0000000400047c10 */ /* 0x040fe4000fffe0ff */
[----:B0-----:R-:W-:Y:S01]  /*1680*/  IADD3 R0, PT, PT, R0, 0x170, RZ ;  /* 0x0000017000007810 */ /* 0x001fe20007ffe0ff */
[----:B-----5:R-:W-:Y:S01]  /*1690*/  FADD R16, R7, R16 ;  /* 0x0000001007107221 */ /* 0x020fe20000000000 */
[----:B------:R-:W-:-:S03]  /*16a0*/  IADD3 R4, PT, PT, R4, 0x170, RZ ;  /* 0x0000017004047810 */ /* 0x000fc60007ffe0ff */
[----:B------:R-:W-:-:S04]  /*16b0*/  FADD R16, R16, R17 ;  /* 0x0000001110107221 */ /* 0x000fc80000000000 */
[----:B------:R-:W-:-:S04]  /*16c0*/  FADD R16, R16, R23 ;  /* 0x0000001710107221 */ /* 0x000fc80000000000 */
[----:B------:R-:W-:-:S04]  /*16d0*/  FADD R19, R16, R19 ;  /* 0x0000001310137221 */ /* 0x000fc80000000000 */
[----:B-1----:R-:W-:-:S04]  /*16e0*/  FADD R8, R8, R19 ;  /* 0x0000001308087221 */ /* 0x002fc80000000000 */
[----:B------:R-:W-:-:S04]  /*16f0*/  FADD R8, R8, R9 ;  /* 0x0000000908087221 */ /* 0x000fc80000000000 */
[----:B--2---:R-:W-:-:S04]  /*1700*/  FADD R8, R8, R13 ;  /* 0x0000000d08087221 */ /* 0x004fc80000000000 */
[----:B------:R-:W-:Y:S01]  /*1710*/  FADD R7, R8, R11 ;  /* 0x0000000b08077221 */ /* 0x000fe20000000000 */
[----:B------:R-:W-:Y:S06]  /*1720*/  @P0 BRA `(.L_x_6) ;  /* 0xfffffff400b40947 */ /* 0x000fec000383ffff */
[----:B------:R-:W0:Y:S01]  /*1730*/  LDC.64 R2, c[0x0][0x390] ;  /* 0x0000e400ff027b82 */ /* 0x000e220000000a00 */
[----:B------:R-:W-:Y:S04]  /*1740*/  STS [UR4], R7 ;  /* 0x00000007ff007988 */ /* 0x000fe80008000804 */
[----:B0-----:R-:W-:Y:S01]  /*1750*/  STG.E desc[UR8][R2.64], R7 ;  /* 0x0000000702007986 */ /* 0x001fe2000c101908 */
[----:B------:R-:W-:Y:S05]  /*1760*/  EXIT ;  /* 0x000000000000794d */ /* 0x000fea0003800000 */
.L_x_7:
[----:B------:R-:W-:-:S00]  /*1770*/  BRA `(.L_x_7) ;  /* 0xfffffffc00fc7947 */ /* 0x000fc0000383ffff */
[----:B------:R-:W-:-:S00]  /*1780*/  NOP ;  /* 0x0000000000007918 */ /* 0x000fc00000000000 */
[----:B------:R-:W-:-:S00]  /*1790*/  NOP ;  /* 0x0000000000007918 */ /* 0x000fc00000000000 */
[----:B------:R-:W-:-:S00]  /*17a0*/  NOP ;  /* 0x0000000000007918 */ /* 0x000fc00000000000 */
[----:B------:R-:W-:-:S00]  /*17b0*/  NOP ;  /* 0x0000000000007918 */ /* 0x000fc00000000000 */
[----:B------:R-:W-:-:S00]  /*17c0*/  NOP ;  /* 0x0000000000007918 */ /* 0x000fc00000000000 */
[----:B------:R-:W-:-:S00]  /*17d0*/  NOP ;  /* 0x0000000000007918 */ /* 0x000fc00000000000 */
[----:B------:R-:W-:-:S00]  /*17e0*/  NOP ;  /* 0x0000000000007918 */ /* 0x000fc00000000000 */
[----:B------:R-:W-:-:S00]  /*17f0*/  NOP ;  /* 0x0000000000007918 */ /* 0x000fc00000000000 */
.L_x_8:


//--------------------- .nv.shared.matrixSumAll   --------------------------
	.section	.nv.shared.matrixSumAll,"aw",@nobits
	.sectionflags	@""
	.align	4
.nv.shared.matrixSumAll:
	.zero		5120


//--------------------- .nv.shared.reserved.0     --------------------------
	.section	.nv.shared.reserved.0,"aw",@nobits
	.weak		__nv_reservedSMEM_offset_0_alias
	.size		__nv_reservedSMEM_offset_0_alias, 0, 64
	.other		__nv_reservedSMEM_offset_0_alias,@"STO_CUDA_RESERVED_SHARED STV_DEFAULT"
__nv_reservedSMEM_offset_0_alias:
	.zero		0
	.zero		64


//--------------------- .nv.constant0.matrixSumAll --------------------------
	.section	.nv.constant0.matrixSumAll,"a",@progbits
	.sectionflags	@""
	.align	4
.nv.constant0.matrixSumAll:
	.zero		920


//--------------------- SYMBOLS --------------------------

	.type		.nv.reservedSmem.offset0,@object
	.size		.nv.reservedSmem.offset0,0x4
	.type		.nv.reservedSmem.cap,@object
	.size		.nv.reservedSmem.cap,0x4
